//
// Generated by NVIDIA NVVM Compiler
//
// Compiler Build ID: CL-36424714
// Cuda compilation tools, release 13.0, V13.0.88
// Based on NVVM 20.0.0
//

.version 9.0
.target sm_100
.address_size 64

	// .globl	_Z10vectorFillPii

.visible .entry _Z10vectorFillPii(
	.param .u64 .ptr .align 1 _Z10vectorFillPii_param_0,
	.param .u32 _Z10vectorFillPii_param_1
)
{
	.reg .pred 	%p<2>;
	.reg .b32 	%r<7>;
	.reg .b64 	%rd<5>;

	ld.param.u64 	%rd1, [_Z10vectorFillPii_param_0];
	ld.param.u32 	%r2, [_Z10vectorFillPii_param_1];
	mov.u32 	%r3, %tid.x;
	mov.u32 	%r4, %ctaid.x;
	mov.u32 	%r5, %ntid.x;
	mad.lo.s32 	%r1, %r4, %r5, %r3;
	setp.ge.s32 	%p1, %r1, %r2;
	@%p1 bra 	$L__BB0_2;
	cvta.to.global.u64 	%rd2, %rd1;
	add.s32 	%r6, %r1, 1;
	mul.wide.s32 	%rd3, %r1, 4;
	add.s64 	%rd4, %rd2, %rd3;
	st.global.u32 	[%rd4], %r6;
$L__BB0_2:
	ret;

}
	// .globl	_Z9vectorAddPiS_S_i
.visible .entry _Z9vectorAddPiS_S_i(
	.param .u64 .ptr .align 1 _Z9vectorAddPiS_S_i_param_0,
	.param .u64 .ptr .align 1 _Z9vectorAddPiS_S_i_param_1,
	.param .u64 .ptr .align 1 _Z9vectorAddPiS_S_i_param_2,
	.param .u32 _Z9vectorAddPiS_S_i_param_3
)
{
	.reg .pred 	%p<2>;
	.reg .b32 	%r<9>;
	.reg .b64 	%rd<11>;

	ld.param.u64 	%rd1, [_Z9vectorAddPiS_S_i_param_0];
	ld.param.u64 	%rd2, [_Z9vectorAddPiS_S_i_param_1];
	ld.param.u64 	%rd3, [_Z9vectorAddPiS_S_i_param_2];
	ld.param.u32 	%r2, [_Z9vectorAddPiS_S_i_param_3];
	mov.u32 	%r3, %tid.x;
	mov.u32 	%r4, %ctaid.x;
	mov.u32 	%r5, %ntid.x;
	mad.lo.s32 	%r1, %r4, %r5, %r3;
	setp.ge.s32 	%p1, %r1, %r2;
	@%p1 bra 	$L__BB1_2;
	cvta.to.global.u64 	%rd4, %rd1;
	cvta.to.global.u64 	%rd5, %rd2;
	cvta.to.global.u64 	%rd6, %rd3;
	mul.wide.s32 	%rd7, %r1, 4;
	add.s64 	%rd8, %rd4, %rd7;
	ld.global.u32 	%r6, [%rd8];
	add.s64 	%rd9, %rd5, %rd7;
	ld.global.u32 	%r7, [%rd9];
	add.s32 	%r8, %r7, %r6;
	add.s64 	%rd10, %rd6, %rd7;
	st.global.u32 	[%rd10], %r8;
$L__BB1_2:
	ret;

}


// ===== COMPILED SASS (sm_100) =====

	.target	sm_100

	.elftype	@"ET_EXEC"


//--------------------- .note.nv.tkinfo           --------------------------
	.section	.note.nv.tkinfo,"",@"SHT_NOTE"
	.sectionflags	@"SHF_NOTE_NV_TKINFO"
	.tkinfo
        /*0018*/ 	.word	0x00000002
        /*0030*/ 	.string	""
        /*0030*/ 	.string	"ptxas"
        /*0030*/ 	.string	"Cuda compilation tools, release 13.0, V13.0.88"
        /*0030*/ 	.string	"Build cuda_13.0.r13.0/compiler.36424714_0"
        /*0030*/ 	.string	"-arch sm_100 -m 64 "



//--------------------- .note.nv.cuinfo           --------------------------
	.section	.note.nv.cuinfo,"",@"SHT_NOTE"
	.sectionflags	@"SHF_NOTE_NV_CUINFO"
        /*0018*/ 	.short	0x0002
        /*001a*/ 	.short	0x0064
        /*001c*/ 	.short	0x0082
	.zero		2


//--------------------- .nv.info                  --------------------------
	.section	.nv.info,"",@"SHT_CUDA_INFO"
	.align	4


	//----- nvinfo : EIATTR_REGCOUNT
	.align		4
        /*0000*/ 	.byte	0x04, 0x2f
        /*0002*/ 	.short	(.L_1 - .L_0)
	.align		4
.L_0:
        /*0004*/ 	.word	index@(_Z10vectorFillPii)
        /*0008*/ 	.word	0x0000000a


	//----- nvinfo : EIATTR_FRAME_SIZE
	.align		4
.L_1:
        /*000c*/ 	.byte	0x04, 0x11
        /*000e*/ 	.short	(.L_3 - .L_2)
	.align		4
.L_2:
        /*0010*/ 	.word	index@(_Z10vectorFillPii)
        /*0014*/ 	.word	0x00000000


	//----- nvinfo : EIATTR_REGCOUNT
	.align		4
.L_3:
        /*0018*/ 	.byte	0x04, 0x2f
        /*001a*/ 	.short	(.L_5 - .L_4)
	.align		4
.L_4:
        /*001c*/ 	.word	index@(_Z9vectorAddPiS_S_i)
        /*0020*/ 	.word	0x0000000c


	//----- nvinfo : EIATTR_FRAME_SIZE
	.align		4
.L_5:
        /*0024*/ 	.byte	0x04, 0x11
        /*0026*/ 	.short	(.L_7 - .L_6)
	.align		4
.L_6:
        /*0028*/ 	.word	index@(_Z9vectorAddPiS_S_i)
        /*002c*/ 	.word	0x00000000


	//----- nvinfo : EIATTR_MIN_STACK_SIZE
	.align		4
.L_7:
        /*0030*/ 	.byte	0x04, 0x12
        /*0032*/ 	.short	(.L_9 - .L_8)
	.align		4
.L_8:
        /*0034*/ 	.word	index@(_Z9vectorAddPiS_S_i)
        /*0038*/ 	.word	0x00000000


	//----- nvinfo : EIATTR_MIN_STACK_SIZE
	.align		4
.L_9:
        /*003c*/ 	.byte	0x04, 0x12
        /*003e*/ 	.short	(.L_11 - .L_10)
	.align		4
.L_10:
        /*0040*/ 	.word	index@(_Z10vectorFillPii)
        /*0044*/ 	.word	0x00000000
.L_11:


//--------------------- .nv.compat                --------------------------
	.section	.nv.compat,"",@"SHT_CUDA_COMPAT_INFO"
	.align	4
        /*0000*/ 	.byte	0x02, 0x09, 0x00, 0x00, 0x02, 0x02, 0x01, 0x00, 0x02, 0x05, 0x05, 0x00, 0x03, 0x07, 0x01, 0x01
        /*0010*/ 	.byte	0x02, 0x03, 0x00, 0x00, 0x02, 0x06, 0x01, 0x00, 0x04, 0x0b, 0x08, 0x00, 0x09, 0x00, 0x00, 0x00
        /*0020*/ 	.byte	0x00, 0x00, 0x00, 0x00


//--------------------- .nv.info._Z9vectorAddPiS_S_i --------------------------
	.section	.nv.info._Z9vectorAddPiS_S_i,"",@"SHT_CUDA_INFO"
	.sectionflags	@""
	.align	4


	//----- nvinfo : EIATTR_CUDA_API_VERSION
	.align		4
        /*0000*/ 	.byte	0x04, 0x37
        /*0002*/ 	.short	(.L_13 - .L_12)
.L_12:
        /*0004*/ 	.word	0x00000082


	//----- nvinfo : EIATTR_KPARAM_INFO
	.align		4
.L_13:
        /*0008*/ 	.byte	0x04, 0x17
        /*000a*/ 	.short	(.L_15 - .L_14)
.L_14:
        /*000c*/ 	.word	0x00000000
        /*0010*/ 	.short	0x0003
        /*0012*/ 	.short	0x0018
        /*0014*/ 	.byte	0x00, 0xf0, 0x11, 0x00


	//----- nvinfo : EIATTR_KPARAM_INFO
	.align		4
.L_15:
        /*0018*/ 	.byte	0x04, 0x17
        /*001a*/ 	.short	(.L_17 - .L_16)
.L_16:
        /*001c*/ 	.word	0x00000000
        /*0020*/ 	.short	0x0002
        /*0022*/ 	.short	0x0010
        /*0024*/ 	.byte	0x00, 0xf5, 0x21, 0x00


	//----- nvinfo : EIATTR_KPARAM_INFO
	.align		4
.L_17:
        /*0028*/ 	.byte	0x04, 0x17
        /*002a*/ 	.short	(.L_19 - .L_18)
.L_18:
        /*002c*/ 	.word	0x00000000
        /*0030*/ 	.short	0x0001
        /*0032*/ 	.short	0x0008
        /*0034*/ 	.byte	0x00, 0xf5, 0x21, 0x00


	//----- nvinfo : EIATTR_KPARAM_INFO
	.align		4
.L_19:
        /*0038*/ 	.byte	0x04, 0x17
        /*003a*/ 	.short	(.L_21 - .L_20)
.L_20:
        /*003c*/ 	.word	0x00000000
        /*0040*/ 	.short	0x0000
        /*0042*/ 	.short	0x0000
        /*0044*/ 	.byte	0x00, 0xf5, 0x21, 0x00


	//----- nvinfo : EIATTR_SPARSE_MMA_MASK
	.align		4
.L_21:
        /*0048*/ 	.byte	0x03, 0x50
        /*004a*/ 	.short	0x0000


	//----- nvinfo : EIATTR_MAXREG_COUNT
	.align		4
        /*004c*/ 	.byte	0x03, 0x1b
        /*004e*/ 	.short	0x00ff


	//----- nvinfo : EIATTR_MERCURY_ISA_VERSION
	.align		4
        /*0050*/ 	.byte	0x03, 0x5f
        /*0052*/ 	.short	0x0101


	//----- nvinfo : EIATTR_VRC_CTA_INIT_COUNT
	.align		4
        /*0054*/ 	.byte	0x02, 0x4a
	.zero		1
	.zero		1


	//----- nvinfo : EIATTR_EXIT_INSTR_OFFSETS
	.align		4
        /*0058*/ 	.byte	0x04, 0x1c
        /*005a*/ 	.short	(.L_23 - .L_22)


	//   ....[0]....
.L_22:
        /*005c*/ 	.word	0x00000070


	//   ....[1]....
        /*0060*/ 	.word	0x00000130


	//----- nvinfo : EIATTR_CBANK_PARAM_SIZE
	.align		4
.L_23:
        /*0064*/ 	.byte	0x03, 0x19
        /*0066*/ 	.short	0x001c


	//----- nvinfo : EIATTR_PARAM_CBANK
	.align		4
        /*0068*/ 	.byte	0x04, 0x0a
        /*006a*/ 	.short	(.L_25 - .L_24)
	.align		4
.L_24:
        /*006c*/ 	.word	index@(.nv.constant0._Z9vectorAddPiS_S_i)
        /*0070*/ 	.short	0x0380
        /*0072*/ 	.short	0x001c


	//----- nvinfo : EIATTR_SW_WAR
	.align		4
.L_25:
        /*0074*/ 	.byte	0x04, 0x36
        /*0076*/ 	.short	(.L_27 - .L_26)
.L_26:
        /*0078*/ 	.word	0x00000008
.L_27:


//--------------------- .nv.info._Z10vectorFillPii --------------------------
	.section	.nv.info._Z10vectorFillPii,"",@"SHT_CUDA_INFO"
	.sectionflags	@""
	.align	4


	//----- nvinfo : EIATTR_CUDA_API_VERSION
	.align		4
        /*0000*/ 	.byte	0x04, 0x37
        /*0002*/ 	.short	(.L_29 - .L_28)
.L_28:
        /*0004*/ 	.word	0x00000082


	//----- nvinfo : EIATTR_KPARAM_INFO
	.align		4
.L_29:
        /*0008*/ 	.byte	0x04, 0x17
        /*000a*/ 	.short	(.L_31 - .L_30)
.L_30:
        /*000c*/ 	.word	0x00000000
        /*0010*/ 	.short	0x0001
        /*0012*/ 	.short	0x0008
        /*0014*/ 	.byte	0x00, 0xf0, 0x11, 0x00


	//----- nvinfo : EIATTR_KPARAM_INFO
	.align		4
.L_31:
        /*0018*/ 	.byte	0x04, 0x17
        /*001a*/ 	.short	(.L_33 - .L_32)
.L_32:
        /*001c*/ 	.word	0x00000000
        /*0020*/ 	.short	0x0000
        /*0022*/ 	.short	0x0000
        /*0024*/ 	.byte	0x00, 0xf5, 0x21, 0x00


	//----- nvinfo : EIATTR_SPARSE_MMA_MASK
	.align		4
.L_33:
        /*0028*/ 	.byte	0x03, 0x50
        /*002a*/ 	.short	0x0000


	//----- nvinfo : EIATTR_MAXREG_COUNT
	.align		4
        /*002c*/ 	.byte	0x03, 0x1b
        /*002e*/ 	.short	0x00ff


	//----- nvinfo : EIATTR_MERCURY_ISA_VERSION
	.align		4
        /*0030*/ 	.byte	0x03, 0x5f
        /*0032*/ 	.short	0x0101


	//----- nvinfo : EIATTR_VRC_CTA_INIT_COUNT
	.align		4
        /*0034*/ 	.byte	0x02, 0x4a
	.zero		1
	.zero		1


	//----- nvinfo : EIATTR_EXIT_INSTR_OFFSETS
	.align		4
        /*0038*/ 	.byte	0x04, 0x1c
        /*003a*/ 	.short	(.L_35 - .L_34)


	//   ....[0]....
.L_34:
        /*003c*/ 	.word	0x00000070


	//   ....[1]....
        /*0040*/ 	.word	0x000000d0


	//----- nvinfo : EIATTR_CBANK_PARAM_SIZE
	.align		4
.L_35:
        /*0044*/ 	.byte	0x03, 0x19
        /*0046*/ 	.short	0x000c


	//----- nvinfo : EIATTR_PARAM_CBANK
	.align		4
        /*0048*/ 	.byte	0x04, 0x0a
        /*004a*/ 	.short	(.L_37 - .L_36)
	.align		4
.L_36:
        /*004c*/ 	.word	index@(.nv.constant0._Z10vectorFillPii)
        /*0050*/ 	.short	0x0380
        /*0052*/ 	.short	0x000c


	//----- nvinfo : EIATTR_SW_WAR
	.align		4
.L_37:
        /*0054*/ 	.byte	0x04, 0x36
        /*0056*/ 	.short	(.L_39 - .L_38)
.L_38:
        /*0058*/ 	.word	0x00000008
.L_39:


//--------------------- .nv.callgraph             --------------------------
	.section	.nv.callgraph,"",@"SHT_CUDA_CALLGRAPH"
	.align	4
	.sectionentsize	8
	.align		4
        /*0000*/ 	.word	0x00000000
	.align		4
        /*0004*/ 	.word	0xffffffff
	.align		4
        /*0008*/ 	.word	0x00000000
	.align		4
        /*000c*/ 	.word	0xfffffffe
	.align		4
        /*0010*/ 	.word	0x00000000
	.align		4
        /*0014*/ 	.word	0xfffffffd
	.align		4
        /*0018*/ 	.word	0x00000000
	.align		4
        /*001c*/ 	.word	0xfffffffc


//--------------------- .text._Z9vectorAddPiS_S_i --------------------------
	.section	.text._Z9vectorAddPiS_S_i,"ax",@progbits
	.align	128
        .global         _Z9vectorAddPiS_S_i
        .type           _Z9vectorAddPiS_S_i,@function
        .size           _Z9vectorAddPiS_S_i,(.L_x_2 - _Z9vectorAddPiS_S_i)
        .other          _Z9vectorAddPiS_S_i,@"STO_CUDA_ENTRY STV_DEFAULT"
_Z9vectorAddPiS_S_i:
.text._Z9vectorAddPiS_S_i:
[----:B------:R-:W-:Y:S01]  /*0000*/  LDC R1, c[0x0][0x37c] ;  /* 0x0000df00ff017b82 */ /* 0x000fe20000000800 */
[----:B------:R-:W0:Y:S07]  /*0010*/  S2R R9, SR_TID.X ;  /* 0x0000000000097919 */ /* 0x000e2e0000002100 */
[----:B------:R-:W0:Y:S01]  /*0020*/  S2UR UR4, SR_CTAID.X ;  /* 0x00000000000479c3 */ /* 0x000e220000002500 */
[----:B------:R-:W1:Y:S07]  /*0030*/  LDCU UR5, c[0x0][0x398] ;  /* 0x00007300ff0577ac */ /* 0x000e6e0008000800 */
[----:B------:R-:W0:Y:S02]  /*0040*/  LDC R0, c[0x0][0x360] ;  /* 0x0000d800ff007b82 */ /* 0x000e240000000800 */
[----:B0-----:R-:W-:-:S05]  /*0050*/  IMAD R9, R0, UR4, R9 ;  /* 0x0000000400097c24 */ /* 0x001fca000f8e0209 */
[----:B-1----:R-:W-:-:S13]  /*0060*/  ISETP.GE.AND P0, PT, R9, UR5, PT ;  /* 0x0000000509007c0c */ /* 0x002fda000bf06270 */
[----:B------:R-:W-:Y:S05]  /*0070*/  @P0 EXIT ;  /* 0x000000000000094d */ /* 0x000fea0003800000 */
[----:B------:R-:W0:Y:S01]  /*0080*/  LDC.64 R2, c[0x0][0x380] ;  /* 0x0000e000ff027b82 */ /* 0x000e220000000a00 */
[----:B------:R-:W1:Y:S07]  /*0090*/  LDCU.64 UR4, c[0x0][0x358] ;  /* 0x00006b00ff0477ac */ /* 0x000e6e0008000a00 */
[----:B------:R-:W2:Y:S08]  /*00a0*/  LDC.64 R4, c[0x0][0x388] ;  /* 0x0000e200ff047b82 */ /* 0x000eb00000000a00 */
[----:B------:R-:W3:Y:S01]  /*00b0*/  LDC.64 R6, c[0x0][0x390] ;  /* 0x0000e400ff067b82 */ /* 0x000ee20000000a00 */
[----:B0-----:R-:W-:-:S06]  /*00c0*/  IMAD.WIDE R2, R9, 0x4, R2 ;  /* 0x0000000409027825 */ /* 0x001fcc00078e0202 */
[----:B-1----:R-:W4:Y:S01]  /*00d0*/  LDG.E R2, desc[UR4][R2.64] ;  /* 0x0000000402027981 */ /* 0x002f22000c1e1900 */
[----:B--2---:R-:W-:-:S06]  /*00e0*/  IMAD.WIDE R4, R9, 0x4, R4 ;  /* 0x0000000409047825 */ /* 0x004fcc00078e0204 */
[----:B------:R-:W4:Y:S01]  /*00f0*/  LDG.E R5, desc[UR4][R4.64] ;  /* 0x0000000404057981 */ /* 0x000f22000c1e1900 */
[----:B---3--:R-:W-:Y:S01]  /*0100*/  IMAD.WIDE R6, R9, 0x4, R6 ;  /* 0x0000000409067825 */ /* 0x008fe200078e0206 */
[----:B----4-:R-:W-:-:S05]  /*0110*/  IADD3 R9, PT, PT, R2, R5, RZ ;  /* 0x0000000502097210 */ /* 0x010fca0007ffe0ff */
[----:B------:R-:W-:Y:S01]  /*0120*/  STG.E desc[UR4][R6.64], R9 ;  /* 0x0000000906007986 */ /* 0x000fe2000c101904 */
[----:B------:R-:W-:Y:S05]  /*0130*/  EXIT ;  /* 0x000000000000794d */ /* 0x000fea0003800000 */
.L_x_0:
[----:B------:R-:W-:-:S00]  /*0140*/  BRA `(.L_x_0) ;  /* 0xfffffffc00fc7947 */ /* 0x000fc0000383ffff */
[----:B------:R-:W-:-:S00]  /*0150*/  NOP ;  /* 0x0000000000007918 */ /* 0x000fc00000000000 */
        /* <DEDUP_REMOVED lines=10> */
.L_x_2:


//--------------------- .text._Z10vectorFillPii   --------------------------
	.section	.text._Z10vectorFillPii,"ax",@progbits
	.align	128
        .global         _Z10vectorFillPii
        .type           _Z10vectorFillPii,@function
        .size           _Z10vectorFillPii,(.L_x_3 - _Z10vectorFillPii)
        .other          _Z10vectorFillPii,@"STO_CUDA_ENTRY STV_DEFAULT"
_Z10vectorFillPii:
.text._Z10vectorFillPii:
        /* <DEDUP_REMOVED lines=9> */
[----:B------:R-:W1:Y:S01]  /*0090*/  LDCU.64 UR4, c[0x0][0x358] ;  /* 0x00006b00ff0477ac */ /* 0x000e620008000a00 */
[C---:B------:R-:W-:Y:S01]  /*00a0*/  IADD3 R7, PT, PT, R5.reuse, 0x1, RZ ;  /* 0x0000000105077810 */ /* 0x040fe20007ffe0ff */
[----:B0-----:R-:W-:-:S05]  /*00b0*/  IMAD.WIDE R2, R5, 0x4, R2 ;  /* 0x0000000405027825 */ /* 0x001fca00078e0202 */
[----:B-1----:R-:W-:Y:S01]  /*00c0*/  STG.E desc[UR4][R2.64], R7 ;  /* 0x0000000702007986 */ /* 0x002fe2000c101904 */
[----:B------:R-:W-:Y:S05]  /*00d0*/  EXIT ;  /* 0x000000000000794d */ /* 0x000fea0003800000 */
.L_x_1:
        /* <DEDUP_REMOVED lines=10> */
.L_x_3:


//--------------------- .nv.shared.reserved.0     --------------------------
	.section	.nv.shared.reserved.0,"aw",@nobits
	.weak		__nv_reservedSMEM_offset_0_alias
	.size		__nv_reservedSMEM_offset_0_alias, 0, 64
	.other		__nv_reservedSMEM_offset_0_alias,@"STO_CUDA_RESERVED_SHARED STV_DEFAULT"
__nv_reservedSMEM_offset_0_alias:
	.zero		0
	.zero		64


//--------------------- .nv.constant0._Z9vectorAddPiS_S_i --------------------------
	.section	.nv.constant0._Z9vectorAddPiS_S_i,"a",@progbits
	.sectionflags	@""
	.align	4
.nv.constant0._Z9vectorAddPiS_S_i:
	.zero		924


//--------------------- .nv.constant0._Z10vectorFillPii --------------------------
	.section	.nv.constant0._Z10vectorFillPii,"a",@progbits
	.sectionflags	@""
	.align	4
.nv.constant0._Z10vectorFillPii:
	.zero		908


//--------------------- SYMBOLS --------------------------

	.type		.nv.reservedSmem.offset0,@object
	.size		.nv.reservedSmem.offset0,0x4
